//
// Generated by NVIDIA NVVM Compiler
//
// Compiler Build ID: CL-36424714
// Cuda compilation tools, release 13.0, V13.0.88
// Based on NVVM 20.0.0
//

.version 9.0
.target sm_100
.address_size 64

	// .globl	_Z12vec_add_cudaPKfS0_Pfi

.visible .entry _Z12vec_add_cudaPKfS0_Pfi(
	.param .u64 .ptr .align 1 _Z12vec_add_cudaPKfS0_Pfi_param_0,
	.param .u64 .ptr .align 1 _Z12vec_add_cudaPKfS0_Pfi_param_1,
	.param .u64 .ptr .align 1 _Z12vec_add_cudaPKfS0_Pfi_param_2,
	.param .u32 _Z12vec_add_cudaPKfS0_Pfi_param_3
)
{
	.reg .pred 	%p<2>;
	.reg .b32 	%r<6>;
	.reg .b32 	%f<4>;
	.reg .b64 	%rd<11>;

	ld.param.u64 	%rd1, [_Z12vec_add_cudaPKfS0_Pfi_param_0];
	ld.param.u64 	%rd2, [_Z12vec_add_cudaPKfS0_Pfi_param_1];
	ld.param.u64 	%rd3, [_Z12vec_add_cudaPKfS0_Pfi_param_2];
	ld.param.u32 	%r2, [_Z12vec_add_cudaPKfS0_Pfi_param_3];
	mov.u32 	%r3, %ntid.x;
	mov.u32 	%r4, %ctaid.x;
	mov.u32 	%r5, %tid.x;
	mad.lo.s32 	%r1, %r3, %r4, %r5;
	setp.ge.s32 	%p1, %r1, %r2;
	@%p1 bra 	$L__BB0_2;
	cvta.to.global.u64 	%rd4, %rd1;
	cvta.to.global.u64 	%rd5, %rd2;
	cvta.to.global.u64 	%rd6, %rd3;
	mul.wide.s32 	%rd7, %r1, 4;
	add.s64 	%rd8, %rd4, %rd7;
	ld.global.f32 	%f1, [%rd8];
	add.s64 	%rd9, %rd5, %rd7;
	ld.global.f32 	%f2, [%rd9];
	add.f32 	%f3, %f1, %f2;
	add.s64 	%rd10, %rd6, %rd7;
	st.global.f32 	[%rd10], %f3;
$L__BB0_2:
	ret;

}
	// .globl	_Z16vec_set_val_cudaPffi
.visible .entry _Z16vec_set_val_cudaPffi(
	.param .u64 .ptr .align 1 _Z16vec_set_val_cudaPffi_param_0,
	.param .f32 _Z16vec_set_val_cudaPffi_param_1,
	.param .u32 _Z16vec_set_val_cudaPffi_param_2
)
{
	.reg .pred 	%p<2>;
	.reg .b32 	%r<6>;
	.reg .b32 	%f<2>;
	.reg .b64 	%rd<5>;

	ld.param.u64 	%rd1, [_Z16vec_set_val_cudaPffi_param_0];
	ld.param.f32 	%f1, [_Z16vec_set_val_cudaPffi_param_1];
	ld.param.u32 	%r2, [_Z16vec_set_val_cudaPffi_param_2];
	mov.u32 	%r3, %ntid.x;
	mov.u32 	%r4, %ctaid.x;
	mov.u32 	%r5, %tid.x;
	mad.lo.s32 	%r1, %r3, %r4, %r5;
	setp.ge.s32 	%p1, %r1, %r2;
	@%p1 bra 	$L__BB1_2;
	cvta.to.global.u64 	%rd2, %rd1;
	mul.wide.s32 	%rd3, %r1, 4;
	add.s64 	%rd4, %rd2, %rd3;
	st.global.f32 	[%rd4], %f1;
$L__BB1_2:
	ret;

}


// ===== COMPILED SASS (sm_100) =====

	.target	sm_100

	.elftype	@"ET_EXEC"


//--------------------- .note.nv.tkinfo           --------------------------
	.section	.note.nv.tkinfo,"",@"SHT_NOTE"
	.sectionflags	@"SHF_NOTE_NV_TKINFO"
	.tkinfo
        /*0018*/ 	.word	0x00000002
        /*0030*/ 	.string	""
        /*0030*/ 	.string	"ptxas"
        /*0030*/ 	.string	"Cuda compilation tools, release 13.0, V13.0.88"
        /*0030*/ 	.string	"Build cuda_13.0.r13.0/compiler.36424714_0"
        /*0030*/ 	.string	"-arch sm_100 -m 64 "



//--------------------- .note.nv.cuinfo           --------------------------
	.section	.note.nv.cuinfo,"",@"SHT_NOTE"
	.sectionflags	@"SHF_NOTE_NV_CUINFO"
        /*0018*/ 	.short	0x0002
        /*001a*/ 	.short	0x0064
        /*001c*/ 	.short	0x0082
	.zero		2


//--------------------- .nv.info                  --------------------------
	.section	.nv.info,"",@"SHT_CUDA_INFO"
	.align	4


	//----- nvinfo : EIATTR_REGCOUNT
	.align		4
        /*0000*/ 	.byte	0x04, 0x2f
        /*0002*/ 	.short	(.L_1 - .L_0)
	.align		4
.L_0:
        /*0004*/ 	.word	index@(_Z12vec_add_cudaPKfS0_Pfi)
        /*0008*/ 	.word	0x0000000c


	//----- nvinfo : EIATTR_FRAME_SIZE
	.align		4
.L_1:
        /*000c*/ 	.byte	0x04, 0x11
        /*000e*/ 	.short	(.L_3 - .L_2)
	.align		4
.L_2:
        /*0010*/ 	.word	index@(_Z12vec_add_cudaPKfS0_Pfi)
        /*0014*/ 	.word	0x00000000


	//----- nvinfo : EIATTR_REGCOUNT
	.align		4
.L_3:
        /*0018*/ 	.byte	0x04, 0x2f
        /*001a*/ 	.short	(.L_5 - .L_4)
	.align		4
.L_4:
        /*001c*/ 	.word	index@(_Z16vec_set_val_cudaPffi)
        /*0020*/ 	.word	0x0000000a


	//----- nvinfo : EIATTR_FRAME_SIZE
	.align		4
.L_5:
        /*0024*/ 	.byte	0x04, 0x11
        /*0026*/ 	.short	(.L_7 - .L_6)
	.align		4
.L_6:
        /*0028*/ 	.word	index@(_Z16vec_set_val_cudaPffi)
        /*002c*/ 	.word	0x00000000


	//----- nvinfo : EIATTR_MIN_STACK_SIZE
	.align		4
.L_7:
        /*0030*/ 	.byte	0x04, 0x12
        /*0032*/ 	.short	(.L_9 - .L_8)
	.align		4
.L_8:
        /*0034*/ 	.word	index@(_Z16vec_set_val_cudaPffi)
        /*0038*/ 	.word	0x00000000


	//----- nvinfo : EIATTR_MIN_STACK_SIZE
	.align		4
.L_9:
        /*003c*/ 	.byte	0x04, 0x12
        /*003e*/ 	.short	(.L_11 - .L_10)
	.align		4
.L_10:
        /*0040*/ 	.word	index@(_Z12vec_add_cudaPKfS0_Pfi)
        /*0044*/ 	.word	0x00000000
.L_11:


//--------------------- .nv.compat                --------------------------
	.section	.nv.compat,"",@"SHT_CUDA_COMPAT_INFO"
	.align	4
        /*0000*/ 	.byte	0x02, 0x09, 0x00, 0x00, 0x02, 0x02, 0x01, 0x00, 0x02, 0x05, 0x05, 0x00, 0x03, 0x07, 0x01, 0x01
        /*0010*/ 	.byte	0x02, 0x03, 0x00, 0x00, 0x02, 0x06, 0x01, 0x00, 0x04, 0x0b, 0x08, 0x00, 0x09, 0x00, 0x00, 0x00
        /*0020*/ 	.byte	0x00, 0x00, 0x00, 0x00


//--------------------- .nv.info._Z16vec_set_val_cudaPffi --------------------------
	.section	.nv.info._Z16vec_set_val_cudaPffi,"",@"SHT_CUDA_INFO"
	.sectionflags	@""
	.align	4


	//----- nvinfo : EIATTR_CUDA_API_VERSION
	.align		4
        /*0000*/ 	.byte	0x04, 0x37
        /*0002*/ 	.short	(.L_13 - .L_12)
.L_12:
        /*0004*/ 	.word	0x00000082


	//----- nvinfo : EIATTR_KPARAM_INFO
	.align		4
.L_13:
        /*0008*/ 	.byte	0x04, 0x17
        /*000a*/ 	.short	(.L_15 - .L_14)
.L_14:
        /*000c*/ 	.word	0x00000000
        /*0010*/ 	.short	0x0002
        /*0012*/ 	.short	0x000c
        /*0014*/ 	.byte	0x00, 0xf0, 0x11, 0x00


	//----- nvinfo : EIATTR_KPARAM_INFO
	.align		4
.L_15:
        /*0018*/ 	.byte	0x04, 0x17
        /*001a*/ 	.short	(.L_17 - .L_16)
.L_16:
        /*001c*/ 	.word	0x00000000
        /*0020*/ 	.short	0x0001
        /*0022*/ 	.short	0x0008
        /*0024*/ 	.byte	0x00, 0xf0, 0x11, 0x00


	//----- nvinfo : EIATTR_KPARAM_INFO
	.align		4
.L_17:
        /*0028*/ 	.byte	0x04, 0x17
        /*002a*/ 	.short	(.L_19 - .L_18)
.L_18:
        /*002c*/ 	.word	0x00000000
        /*0030*/ 	.short	0x0000
        /*0032*/ 	.short	0x0000
        /*0034*/ 	.byte	0x00, 0xf5, 0x21, 0x00


	//----- nvinfo : EIATTR_SPARSE_MMA_MASK
	.align		4
.L_19:
        /*0038*/ 	.byte	0x03, 0x50
        /*003a*/ 	.short	0x0000


	//----- nvinfo : EIATTR_MAXREG_COUNT
	.align		4
        /*003c*/ 	.byte	0x03, 0x1b
        /*003e*/ 	.short	0x00ff


	//----- nvinfo : EIATTR_MERCURY_ISA_VERSION
	.align		4
        /*0040*/ 	.byte	0x03, 0x5f
        /*0042*/ 	.short	0x0101


	//----- nvinfo : EIATTR_VRC_CTA_INIT_COUNT
	.align		4
        /*0044*/ 	.byte	0x02, 0x4a
	.zero		1
	.zero		1


	//----- nvinfo : EIATTR_EXIT_INSTR_OFFSETS
	.align		4
        /*0048*/ 	.byte	0x04, 0x1c
        /*004a*/ 	.short	(.L_21 - .L_20)


	//   ....[0]....
.L_20:
        /*004c*/ 	.word	0x00000070


	//   ....[1]....
        /*0050*/ 	.word	0x000000d0


	//----- nvinfo : EIATTR_CBANK_PARAM_SIZE
	.align		4
.L_21:
        /*0054*/ 	.byte	0x03, 0x19
        /*0056*/ 	.short	0x0010


	//----- nvinfo : EIATTR_PARAM_CBANK
	.align		4
        /*0058*/ 	.byte	0x04, 0x0a
        /*005a*/ 	.short	(.L_23 - .L_22)
	.align		4
.L_22:
        /*005c*/ 	.word	index@(.nv.constant0._Z16vec_set_val_cudaPffi)
        /*0060*/ 	.short	0x0380
        /*0062*/ 	.short	0x0010


	//----- nvinfo : EIATTR_SW_WAR
	.align		4
.L_23:
        /*0064*/ 	.byte	0x04, 0x36
        /*0066*/ 	.short	(.L_25 - .L_24)
.L_24:
        /*0068*/ 	.word	0x00000008
.L_25:


//--------------------- .nv.info._Z12vec_add_cudaPKfS0_Pfi --------------------------
	.section	.nv.info._Z12vec_add_cudaPKfS0_Pfi,"",@"SHT_CUDA_INFO"
	.sectionflags	@""
	.align	4


	//----- nvinfo : EIATTR_CUDA_API_VERSION
	.align		4
        /*0000*/ 	.byte	0x04, 0x37
        /*0002*/ 	.short	(.L_27 - .L_26)
.L_26:
        /*0004*/ 	.word	0x00000082


	//----- nvinfo : EIATTR_KPARAM_INFO
	.align		4
.L_27:
        /*0008*/ 	.byte	0x04, 0x17
        /*000a*/ 	.short	(.L_29 - .L_28)
.L_28:
        /*000c*/ 	.word	0x00000000
        /*0010*/ 	.short	0x0003
        /*0012*/ 	.short	0x0018
        /*0014*/ 	.byte	0x00, 0xf0, 0x11, 0x00


	//----- nvinfo : EIATTR_KPARAM_INFO
	.align		4
.L_29:
        /*0018*/ 	.byte	0x04, 0x17
        /*001a*/ 	.short	(.L_31 - .L_30)
.L_30:
        /*001c*/ 	.word	0x00000000
        /*0020*/ 	.short	0x0002
        /*0022*/ 	.short	0x0010
        /*0024*/ 	.byte	0x00, 0xf5, 0x21, 0x00


	//----- nvinfo : EIATTR_KPARAM_INFO
	.align		4
.L_31:
        /*0028*/ 	.byte	0x04, 0x17
        /*002a*/ 	.short	(.L_33 - .L_32)
.L_32:
        /*002c*/ 	.word	0x00000000
        /*0030*/ 	.short	0x0001
        /*0032*/ 	.short	0x0008
        /*0034*/ 	.byte	0x00, 0xf5, 0x21, 0x00


	//----- nvinfo : EIATTR_KPARAM_INFO
	.align		4
.L_33:
        /*0038*/ 	.byte	0x04, 0x17
        /*003a*/ 	.short	(.L_35 - .L_34)
.L_34:
        /*003c*/ 	.word	0x00000000
        /*0040*/ 	.short	0x0000
        /*0042*/ 	.short	0x0000
        /*0044*/ 	.byte	0x00, 0xf5, 0x21, 0x00


	//----- nvinfo : EIATTR_SPARSE_MMA_MASK
	.align		4
.L_35:
        /*0048*/ 	.byte	0x03, 0x50
        /*004a*/ 	.short	0x0000


	//----- nvinfo : EIATTR_MAXREG_COUNT
	.align		4
        /*004c*/ 	.byte	0x03, 0x1b
        /*004e*/ 	.short	0x00ff


	//----- nvinfo : EIATTR_MERCURY_ISA_VERSION
	.align		4
        /*0050*/ 	.byte	0x03, 0x5f
        /*0052*/ 	.short	0x0101


	//----- nvinfo : EIATTR_VRC_CTA_INIT_COUNT
	.align		4
        /*0054*/ 	.byte	0x02, 0x4a
	.zero		1
	.zero		1


	//----- nvinfo : EIATTR_EXIT_INSTR_OFFSETS
	.align		4
        /*0058*/ 	.byte	0x04, 0x1c
        /*005a*/ 	.short	(.L_37 - .L_36)


	//   ....[0]....
.L_36:
        /*005c*/ 	.word	0x00000070


	//   ....[1]....
        /*0060*/ 	.word	0x00000130


	//----- nvinfo : EIATTR_CBANK_PARAM_SIZE
	.align		4
.L_37:
        /*0064*/ 	.byte	0x03, 0x19
        /*0066*/ 	.short	0x001c


	//----- nvinfo : EIATTR_PARAM_CBANK
	.align		4
        /*0068*/ 	.byte	0x04, 0x0a
        /*006a*/ 	.short	(.L_39 - .L_38)
	.align		4
.L_38:
        /*006c*/ 	.word	index@(.nv.constant0._Z12vec_add_cudaPKfS0_Pfi)
        /*0070*/ 	.short	0x0380
        /*0072*/ 	.short	0x001c


	//----- nvinfo : EIATTR_SW_WAR
	.align		4
.L_39:
        /*0074*/ 	.byte	0x04, 0x36
        /*0076*/ 	.short	(.L_41 - .L_40)
.L_40:
        /*0078*/ 	.word	0x00000008
.L_41:


//--------------------- .nv.callgraph             --------------------------
	.section	.nv.callgraph,"",@"SHT_CUDA_CALLGRAPH"
	.align	4
	.sectionentsize	8
	.align		4
        /*0000*/ 	.word	0x00000000
	.align		4
        /*0004*/ 	.word	0xffffffff
	.align		4
        /*0008*/ 	.word	0x00000000
	.align		4
        /*000c*/ 	.word	0xfffffffe
	.align		4
        /*0010*/ 	.word	0x00000000
	.align		4
        /*0014*/ 	.word	0xfffffffd
	.align		4
        /*0018*/ 	.word	0x00000000
	.align		4
        /*001c*/ 	.word	0xfffffffc


//--------------------- .text._Z16vec_set_val_cudaPffi --------------------------
	.section	.text._Z16vec_set_val_cudaPffi,"ax",@progbits
	.align	128
        .global         _Z16vec_set_val_cudaPffi
        .type           _Z16vec_set_val_cudaPffi,@function
        .size           _Z16vec_set_val_cudaPffi,(.L_x_2 - _Z16vec_set_val_cudaPffi)
        .other          _Z16vec_set_val_cudaPffi,@"STO_CUDA_ENTRY STV_DEFAULT"
_Z16vec_set_val_cudaPffi:
.text._Z16vec_set_val_cudaPffi:
[----:B------:R-:W-:Y:S01]  /*0000*/  LDC R1, c[0x0][0x37c] ;  /* 0x0000df00ff017b82 */ /* 0x000fe20000000800 */
[----:B------:R-:W0:Y:S01]  /*0010*/  S2R R5, SR_CTAID.X ;  /* 0x0000000000057919 */ /* 0x000e220000002500 */
[----:B------:R-:W0:Y:S01]  /*0020*/  LDCU UR4, c[0x0][0x360] ;  /* 0x00006c00ff0477ac */ /* 0x000e220008000800 */
[----:B------:R-:W0:Y:S01]  /*0030*/  S2R R0, SR_TID.X ;  /* 0x0000000000007919 */ /* 0x000e220000002100 */
[----:B------:R-:W1:Y:S01]  /*0040*/  LDCU UR5, c[0x0][0x38c] ;  /* 0x00007180ff0577ac */ /* 0x000e620008000800 */
[----:B0-----:R-:W-:-:S05]  /*0050*/  IMAD R5, R5, UR4, R0 ;  /* 0x0000000405057c24 */ /* 0x001fca000f8e0200 */
[----:B-1----:R-:W-:-:S13]  /*0060*/  ISETP.GE.AND P0, PT, R5, UR5, PT ;  /* 0x0000000505007c0c */ /* 0x002fda000bf06270 */
[----:B------:R-:W-:Y:S05]  /*0070*/  @P0 EXIT ;  /* 0x000000000000094d */ /* 0x000fea0003800000 */
[----:B------:R-:W0:Y:S01]  /*0080*/  LDC.64 R2, c[0x0][0x380] ;  /* 0x0000e000ff027b82 */ /* 0x000e220000000a00 */
[----:B------:R-:W1:Y:S07]  /*0090*/  LDCU.64 UR4, c[0x0][0x358] ;  /* 0x00006b00ff0477ac */ /* 0x000e6e0008000a00 */
[----:B------:R-:W1:Y:S01]  /*00a0*/  LDC R7, c[0x0][0x388] ;  /* 0x0000e200ff077b82 */ /* 0x000e620000000800 */
[----:B0-----:R-:W-:-:S05]  /*00b0*/  IMAD.WIDE R2, R5, 0x4, R2 ;  /* 0x0000000405027825 */ /* 0x001fca00078e0202 */
[----:B-1----:R-:W-:Y:S01]  /*00c0*/  STG.E desc[UR4][R2.64], R7 ;  /* 0x0000000702007986 */ /* 0x002fe2000c101904 */
[----:B------:R-:W-:Y:S05]  /*00d0*/  EXIT ;  /* 0x000000000000794d */ /* 0x000fea0003800000 */
.L_x_0:
[----:B------:R-:W-:-:S00]  /*00e0*/  BRA `(.L_x_0) ;  /* 0xfffffffc00fc7947 */ /* 0x000fc0000383ffff */
[----:B------:R-:W-:-:S00]  /*00f0*/  NOP ;  /* 0x0000000000007918 */ /* 0x000fc00000000000 */
        /* <DEDUP_REMOVED lines=8> */
.L_x_2:


//--------------------- .text._Z12vec_add_cudaPKfS0_Pfi --------------------------
	.section	.text._Z12vec_add_cudaPKfS0_Pfi,"ax",@progbits
	.align	128
        .global         _Z12vec_add_cudaPKfS0_Pfi
        .type           _Z12vec_add_cudaPKfS0_Pfi,@function
        .size           _Z12vec_add_cudaPKfS0_Pfi,(.L_x_3 - _Z12vec_add_cudaPKfS0_Pfi)
        .other          _Z12vec_add_cudaPKfS0_Pfi,@"STO_CUDA_ENTRY STV_DEFAULT"
_Z12vec_add_cudaPKfS0_Pfi:
.text._Z12vec_add_cudaPKfS0_Pfi:
        /* <DEDUP_REMOVED lines=10> */
[----:B------:R-:W2:Y:S08]  /*00a0*/  LDC.64 R4, c[0x0][0x388] ;  /* 0x0000e200ff047b82 */ /* 0x000eb00000000a00 */
[----:B------:R-:W3:Y:S01]  /*00b0*/  LDC.64 R6, c[0x0][0x390] ;  /* 0x0000e400ff067b82 */ /* 0x000ee20000000a00 */
[----:B0-----:R-:W-:-:S06]  /*00c0*/  IMAD.WIDE R2, R9, 0x4, R2 ;  /* 0x0000000409027825 */ /* 0x001fcc00078e0202 */
[----:B-1----:R-:W4:Y:S01]  /*00d0*/  LDG.E R2, desc[UR4][R2.64] ;  /* 0x0000000402027981 */ /* 0x002f22000c1e1900 */
[----:B--2---:R-:W-:-:S06]  /*00e0*/  IMAD.WIDE R4, R9, 0x4, R4 ;  /* 0x0000000409047825 */ /* 0x004fcc00078e0204 */
[----:B------:R-:W4:Y:S01]  /*00f0*/  LDG.E R5, desc[UR4][R4.64] ;  /* 0x0000000404057981 */ /* 0x000f22000c1e1900 */
[----:B---3--:R-:W-:-:S04]  /*0100*/  IMAD.WIDE R6, R9, 0x4, R6 ;  /* 0x0000000409067825 */ /* 0x008fc800078e0206 */
[----:B----4-:R-:W-:-:S05]  /*0110*/  FADD R9, R2, R5 ;  /* 0x0000000502097221 */ /* 0x010fca0000000000 */
[----:B------:R-:W-:Y:S01]  /*0120*/  STG.E desc[UR4][R6.64], R9 ;  /* 0x0000000906007986 */ /* 0x000fe2000c101904 */
[----:B------:R-:W-:Y:S05]  /*0130*/  EXIT ;  /* 0x000000000000794d */ /* 0x000fea0003800000 */
.L_x_1:
        /* <DEDUP_REMOVED lines=12> */
.L_x_3:


//--------------------- .nv.shared.reserved.0     --------------------------
	.section	.nv.shared.reserved.0,"aw",@nobits
	.weak		__nv_reservedSMEM_offset_0_alias
	.size		__nv_reservedSMEM_offset_0_alias, 0, 64
	.other		__nv_reservedSMEM_offset_0_alias,@"STO_CUDA_RESERVED_SHARED STV_DEFAULT"
__nv_reservedSMEM_offset_0_alias:
	.zero		0
	.zero		64


//--------------------- .nv.constant0._Z16vec_set_val_cudaPffi --------------------------
	.section	.nv.constant0._Z16vec_set_val_cudaPffi,"a",@progbits
	.sectionflags	@""
	.align	4
.nv.constant0._Z16vec_set_val_cudaPffi:
	.zero		912


//--------------------- .nv.constant0._Z12vec_add_cudaPKfS0_Pfi --------------------------
	.section	.nv.constant0._Z12vec_add_cudaPKfS0_Pfi,"a",@progbits
	.sectionflags	@""
	.align	4
.nv.constant0._Z12vec_add_cudaPKfS0_Pfi:
	.zero		924


//--------------------- SYMBOLS --------------------------

	.type		.nv.reservedSmem.offset0,@object
	.size		.nv.reservedSmem.offset0,0x4
